	.headerflags	@"EF_CUDA_TEXMODE_UNIFIED EF_CUDA_64BIT_ADDRESS EF_CUDA_ACCELERATORS EF_CUDA_SM90 EF_CUDA_VIRTUAL_SM(EF_CUDA_SM90)"
	.elftype	@"ET_EXEC"


//--------------------- .nv.info                  --------------------------
	.section	.nv.info,"",@"SHT_CUDA_INFO"
	.align	4


	//----- nvinfo : EIATTR_REGCOUNT
	.align		4
        /*0000*/ 	.byte	0x04, 0x2f
        /*0002*/ 	.short	(.L_3 - .L_2)
	.align		4
.L_2:
        /*0004*/ 	.word	index@(triton_poi_fused__native_batch_norm_legit_no_training_add_convolution_max_pool2d_with_indices_relu_21)
        /*0008*/ 	.word	0x0000001c


	//----- nvinfo : EIATTR_MIN_STACK_SIZE
	.align		4
.L_3:
        /*000c*/ 	.byte	0x04, 0x12
        /*000e*/ 	.short	(.L_5 - .L_4)
	.align		4
.L_4:
        /*0010*/ 	.word	index@(triton_poi_fused__native_batch_norm_legit_no_training_add_convolution_max_pool2d_with_indices_relu_21)
        /*0014*/ 	.word	0x00000000


	//----- nvinfo : EIATTR_FRAME_SIZE
	.align		4
.L_5:
        /*0018*/ 	.byte	0x04, 0x11
        /*001a*/ 	.short	(.L_7 - .L_6)
	.align		4
.L_6:
        /*001c*/ 	.word	index@(triton_poi_fused__native_batch_norm_legit_no_training_add_convolution_max_pool2d_with_indices_relu_21)
        /*0020*/ 	.word	0x00000000


	//----- nvinfo : EIATTR_MIN_STACK_SIZE
	.align		4
.L_7:
        /*0024*/ 	.byte	0x04, 0x12
        /*0026*/ 	.short	(.L_9 - .L_8)
	.align		4
.L_8:
        /*0028*/ 	.word	index@(triton_poi_fused__native_batch_norm_legit_no_training_add_convolution_max_pool2d_with_indices_relu_21)
        /*002c*/ 	.word	0x00000000
.L_9:


//--------------------- .nv.info.triton_poi_fused__native_batch_norm_legit_no_training_add_convolution_max_pool2d_with_indices_relu_21 --------------------------
	.section	.nv.info.triton_poi_fused__native_batch_norm_legit_no_training_add_convolution_max_pool2d_with_indices_relu_21,"",@"SHT_CUDA_INFO"
	.sectionflags	@""
	.align	4


	//----- nvinfo : EIATTR_CUDA_API_VERSION
	.align		4
        /*0000*/ 	.byte	0x04, 0x37
        /*0002*/ 	.short	(.L_11 - .L_10)
.L_10:
        /*0004*/ 	.word	0x0000007c


	//----- nvinfo : EIATTR_KPARAM_INFO
	.align		4
.L_11:
        /*0008*/ 	.byte	0x04, 0x17
        /*000a*/ 	.short	(.L_13 - .L_12)
.L_12:
        /*000c*/ 	.word	0x00000000
        /*0010*/ 	.short	0x0008
        /*0012*/ 	.short	0x0040
        /*0014*/ 	.byte	0x00, 0xf0, 0x11, 0x00


	//----- nvinfo : EIATTR_KPARAM_INFO
	.align		4
.L_13:
        /*0018*/ 	.byte	0x04, 0x17
        /*001a*/ 	.short	(.L_15 - .L_14)
.L_14:
        /*001c*/ 	.word	0x00000000
        /*0020*/ 	.short	0x0007
        /*0022*/ 	.short	0x0038
        /*0024*/ 	.byte	0x00, 0xf4, 0x21, 0x00


	//----- nvinfo : EIATTR_KPARAM_INFO
	.align		4
.L_15:
        /*0028*/ 	.byte	0x04, 0x17
        /*002a*/ 	.short	(.L_17 - .L_16)
.L_16:
        /*002c*/ 	.word	0x00000000
        /*0030*/ 	.short	0x0006
        /*0032*/ 	.short	0x0030
        /*0034*/ 	.byte	0x00, 0xf4, 0x21, 0x00


	//----- nvinfo : EIATTR_KPARAM_INFO
	.align		4
.L_17:
        /*0038*/ 	.byte	0x04, 0x17
        /*003a*/ 	.short	(.L_19 - .L_18)
.L_18:
        /*003c*/ 	.word	0x00000000
        /*0040*/ 	.short	0x0005
        /*0042*/ 	.short	0x0028
        /*0044*/ 	.byte	0x00, 0xf4, 0x21, 0x00


	//----- nvinfo : EIATTR_KPARAM_INFO
	.align		4
.L_19:
        /*0048*/ 	.byte	0x04, 0x17
        /*004a*/ 	.short	(.L_21 - .L_20)
.L_20:
        /*004c*/ 	.word	0x00000000
        /*0050*/ 	.short	0x0004
        /*0052*/ 	.short	0x0020
        /*0054*/ 	.byte	0x00, 0xf4, 0x21, 0x00


	//----- nvinfo : EIATTR_KPARAM_INFO
	.align		4
.L_21:
        /*0058*/ 	.byte	0x04, 0x17
        /*005a*/ 	.short	(.L_23 - .L_22)
.L_22:
        /*005c*/ 	.word	0x00000000
        /*0060*/ 	.short	0x0003
        /*0062*/ 	.short	0x0018
        /*0064*/ 	.byte	0x00, 0xf4, 0x21, 0x00


	//----- nvinfo : EIATTR_KPARAM_INFO
	.align		4
.L_23:
        /*0068*/ 	.byte	0x04, 0x17
        /*006a*/ 	.short	(.L_25 - .L_24)
.L_24:
        /*006c*/ 	.word	0x00000000
        /*0070*/ 	.short	0x0002
        /*0072*/ 	.short	0x0010
        /*0074*/ 	.byte	0x00, 0xf4, 0x21, 0x00


	//----- nvinfo : EIATTR_KPARAM_INFO
	.align		4
.L_25:
        /*0078*/ 	.byte	0x04, 0x17
        /*007a*/ 	.short	(.L_27 - .L_26)
.L_26:
        /*007c*/ 	.word	0x00000000
        /*0080*/ 	.short	0x0001
        /*0082*/ 	.short	0x0008
        /*0084*/ 	.byte	0x00, 0xf4, 0x21, 0x00


	//----- nvinfo : EIATTR_KPARAM_INFO
	.align		4
.L_27:
        /*0088*/ 	.byte	0x04, 0x17
        /*008a*/ 	.short	(.L_29 - .L_28)
.L_28:
        /*008c*/ 	.word	0x00000000
        /*0090*/ 	.short	0x0000
        /*0092*/ 	.short	0x0000
        /*0094*/ 	.byte	0x00, 0xf4, 0x21, 0x00


	//----- nvinfo : EIATTR_SPARSE_MMA_MASK
	.align		4
.L_29:
        /*0098*/ 	.byte	0x03, 0x50
        /*009a*/ 	.short	0x0000


	//----- nvinfo : EIATTR_MAXREG_COUNT
	.align		4
        /*009c*/ 	.byte	0x03, 0x1b
        /*009e*/ 	.short	0x00ff


	//----- nvinfo : EIATTR_EXIT_INSTR_OFFSETS
	.align		4
        /*00a0*/ 	.byte	0x04, 0x1c
        /*00a2*/ 	.short	(.L_31 - .L_30)


	//   ....[0]....
.L_30:
        /*00a4*/ 	.word	0x00000560


	//   ....[1]....
        /*00a8*/ 	.word	0x00000580


	//----- nvinfo : EIATTR_REQNTID
	.align		4
.L_31:
        /*00ac*/ 	.byte	0x04, 0x10
        /*00ae*/ 	.short	(.L_33 - .L_32)
.L_32:
        /*00b0*/ 	.word	0x00000080
        /*00b4*/ 	.word	0x00000001
        /*00b8*/ 	.word	0x00000001


	//----- nvinfo : EIATTR_CBANK_PARAM_SIZE
	.align		4
.L_33:
        /*00bc*/ 	.byte	0x03, 0x19
        /*00be*/ 	.short	0x0044


	//----- nvinfo : EIATTR_PARAM_CBANK
	.align		4
        /*00c0*/ 	.byte	0x04, 0x0a
        /*00c2*/ 	.short	(.L_35 - .L_34)
	.align		4
.L_34:
        /*00c4*/ 	.word	index@(.nv.constant0.triton_poi_fused__native_batch_norm_legit_no_training_add_convolution_max_pool2d_with_indices_relu_21)
        /*00c8*/ 	.short	0x0210
        /*00ca*/ 	.short	0x0044


	//----- nvinfo : EIATTR_SW_WAR
	.align		4
.L_35:
        /*00cc*/ 	.byte	0x04, 0x36
        /*00ce*/ 	.short	(.L_37 - .L_36)
.L_36:
        /*00d0*/ 	.word	0x00000008
.L_37:


//--------------------- .nv.callgraph             --------------------------
	.section	.nv.callgraph,"",@"SHT_CUDA_CALLGRAPH"
	.align	4
	.sectionentsize	8
	.align		4
        /*0000*/ 	.word	0x00000000
	.align		4
        /*0004*/ 	.word	0xffffffff
	.align		4
        /*0008*/ 	.word	0x00000000
	.align		4
        /*000c*/ 	.word	0xfffffffe
	.align		4
        /*0010*/ 	.word	0x00000000
	.align		4
        /*0014*/ 	.word	0xfffffffd
	.align		4
        /*0018*/ 	.word	0x00000000
	.align		4
        /*001c*/ 	.word	0xfffffffc


//--------------------- .nv.constant4             --------------------------
	.section	.nv.constant4,"a",@progbits
	.align	8
	.align		8
.nv.constant4:
        /*0000*/ 	.dword	_$_str
	.align		8
        /*0008*/ 	.dword	_$_str_$_2


//--------------------- .text.triton_poi_fused__native_batch_norm_legit_no_training_add_convolution_max_pool2d_with_indices_relu_21 --------------------------
	.section	.text.triton_poi_fused__native_batch_norm_legit_no_training_add_convolution_max_pool2d_with_indices_relu_21,"ax",@progbits
	.align	128
        .global         triton_poi_fused__native_batch_norm_legit_no_training_add_convolution_max_pool2d_with_indices_relu_21
        .type           triton_poi_fused__native_batch_norm_legit_no_training_add_convolution_max_pool2d_with_indices_relu_21,@function
        .size           triton_poi_fused__native_batch_norm_legit_no_training_add_convolution_max_pool2d_with_indices_relu_21,(.L_x_1 - triton_poi_fused__native_batch_norm_legit_no_training_add_convolution_max_pool2d_with_indices_relu_21)
        .other          triton_poi_fused__native_batch_norm_legit_no_training_add_convolution_max_pool2d_with_indices_relu_21,@"STO_CUDA_ENTRY STV_DEFAULT"
triton_poi_fused__native_batch_norm_legit_no_training_add_convolution_max_pool2d_with_indices_relu_21:
.text.triton_poi_fused__native_batch_norm_legit_no_training_add_convolution_max_pool2d_with_indices_relu_21:
[----:B------:R-:W0:Y:S01]  /*0000*/  LDC R1, c[0x0][0x28] ;  /* 0x00000a00ff017b82 */ /* 0x000e220000000800 */
[----:B------:R-:W1:Y:S07]  /*0010*/  S2R R13, SR_TID.X ;  /* 0x00000000000d7919 */ /* 0x000e6e0000002100 */
[----:B------:R-:W2:Y:S01]  /*0020*/  LDC.64 R4, c[0x0][0x230] ;  /* 0x00008c00ff047b82 */ /* 0x000ea20000000a00 */
[----:B------:R-:W-:Y:S01]  /*0030*/  IMAD.MOV.U32 R12, RZ, RZ, RZ ;  /* 0x000000ffff0c7224 */ /* 0x000fe200078e00ff */
[----:B------:R-:W-:Y:S01]  /*0040*/  ULDC.64 UR4, c[0x0][0x208] ;  /* 0x0000820000047ab9 */ /* 0x000fe20000000a00 */
[----:B------:R-:W3:Y:S01]  /*0050*/  S2R R0, SR_CTAID.X ;  /* 0x0000000000007919 */ /* 0x000ee20000002500 */
[----:B------:R-:W-:-:S04]  /*0060*/  CS2R R14, SRZ ;  /* 0x00000000000e7805 */ /* 0x000fc8000001ff00 */
[----:B------:R-:W4:Y:S01]  /*0070*/  LDC.64 R10, c[0x0][0x218] ;  /* 0x00008600ff0a7b82 */ /* 0x000f220000000a00 */
[----:B-1----:R-:W-:Y:S02]  /*0080*/  LOP3.LUT R13, R13, 0x7f, RZ, 0xc0, !PT ;  /* 0x0000007f0d0d7812 */ /* 0x002fe400078ec0ff */
[----:B---3--:R-:W-:-:S03]  /*0090*/  SHF.R.S32.HI R2, RZ, 0x18, R0 ;  /* 0x00000018ff027819 */ /* 0x008fc60000011400 */
[----:B------:R-:W-:Y:S01]  /*00a0*/  IMAD R13, R0, 0x80, R13 ;  /* 0x00000080000d7824 */ /* 0x000fe200078e020d */
[----:B------:R-:W-:-:S04]  /*00b0*/  SGXT R0, R2, 0x1 ;  /* 0x000000010200781a */ /* 0x000fc80000000200 */
[----:B------:R-:W-:Y:S01]  /*00c0*/  ISETP.GE.AND P0, PT, R13, 0x400, PT ;  /* 0x000004000d00780c */ /* 0x000fe20003f06270 */
[----:B------:R-:W1:Y:S01]  /*00d0*/  LDC.64 R2, c[0x0][0x220] ;  /* 0x00008800ff027b82 */ /* 0x000e620000000a00 */
[-C--:B------:R-:W-:Y:S02]  /*00e0*/  LEA.HI R0, R0, R13.reuse, RZ, 0x6 ;  /* 0x0000000d00007211 */ /* 0x080fe400078f30ff */
[----:B------:R-:W-:Y:S02]  /*00f0*/  SHF.R.S32.HI R8, RZ, 0x1f, R13 ;  /* 0x0000001fff087819 */ /* 0x000fe4000001140d */
[----:B------:R-:W-:Y:S02]  /*0100*/  SHF.R.S32.HI R0, RZ, 0x6, R0 ;  /* 0x00000006ff007819 */ /* 0x000fe40000011400 */
[----:B------:R-:W-:Y:S02]  /*0110*/  LEA.HI R8, R8, R13, RZ, 0x3 ;  /* 0x0000000d08087211 */ /* 0x000fe400078f18ff */
[----:B------:R-:W-:-:S04]  /*0120*/  LEA.HI R6, R0, R0, RZ, 0x2 ;  /* 0x0000000000067211 */ /* 0x000fc800078f10ff */
[----:B------:R-:W-:-:S05]  /*0130*/  LOP3.LUT R17, R6, 0xfffffffc, RZ, 0xc0, !PT ;  /* 0xfffffffc06117812 */ /* 0x000fca00078ec0ff */
[----:B------:R-:W-:Y:S01]  /*0140*/  IMAD.IADD R17, R0, 0x1, -R17 ;  /* 0x0000000100117824 */ /* 0x000fe200078e0a11 */
[C---:B------:R-:W-:Y:S01]  /*0150*/  LOP3.LUT R0, R8.reuse, 0x7ffffff8, RZ, 0xc0, !PT ;  /* 0x7ffffff808007812 */ /* 0x040fe200078ec0ff */
[----:B------:R-:W-:Y:S02]  /*0160*/  IMAD.SHL.U32 R8, R8, 0x4, RZ ;  /* 0x0000000408087824 */ /* 0x000fe400078e00ff */
[----:B--2---:R-:W-:Y:S01]  /*0170*/  IMAD.WIDE R4, R17, 0x4, R4 ;  /* 0x0000000411047825 */ /* 0x004fe200078e0204 */
[----:B------:R-:W-:Y:S02]  /*0180*/  IADD3 R0, R13, -R0, RZ ;  /* 0x800000000d007210 */ /* 0x000fe40007ffe0ff */
[----:B------:R-:W-:Y:S02]  /*0190*/  LOP3.LUT R7, R8, 0xffffffe0, RZ, 0xc0, !PT ;  /* 0xffffffe008077812 */ /* 0x000fe400078ec0ff */
[----:B------:R2:W3:Y:S01]  /*01a0*/  @!P0 LDG.E.EL R12, desc[UR4][R4.64] ;  /* 0x00000004040c8981 */ /* 0x0004e2000c2e1900 */
[----:B------:R-:W5:Y:S02]  /*01b0*/  LDC.64 R8, c[0x0][0x210] ;  /* 0x00008400ff087b82 */ /* 0x000f640000000a00 */
[----:B------:R-:W-:-:S02]  /*01c0*/  IMAD R19, R0, 0x2, R7 ;  /* 0x0000000200137824 */ /* 0x000fc400078e0207 */
[----:B------:R-:W-:Y:S02]  /*01d0*/  IMAD.MOV.U32 R0, RZ, RZ, RZ ;  /* 0x000000ffff007224 */ /* 0x000fe400078e00ff */
[--C-:B-1----:R-:W-:Y:S01]  /*01e0*/  IMAD.WIDE R6, R19, 0x4, R2.reuse ;  /* 0x0000000413067825 */ /* 0x102fe200078e0202 */
[----:B------:R-:W-:Y:S01]  /*01f0*/  IADD3 R23, R19, 0x10, RZ ;  /* 0x0000001013177810 */ /* 0x000fe20007ffe0ff */
[----:B--2---:R-:W1:Y:S03]  /*0200*/  LDC.64 R4, c[0x0][0x228] ;  /* 0x00008a00ff047b82 */ /* 0x004e660000000a00 */
[----:B------:R-:W2:Y:S01]  /*0210*/  @!P0 LDG.E.EL R0, desc[UR4][R6.64] ;  /* 0x0000000406008981 */ /* 0x000ea2000c2e1900 */
[----:B------:R-:W-:-:S03]  /*0220*/  IMAD.WIDE R22, R23, 0x4, R2 ;  /* 0x0000000417167825 */ /* 0x000fc600078e0202 */
[----:B------:R4:W2:Y:S01]  /*0230*/  @!P0 LDG.E.EL R15, desc[UR4][R6.64+0x4] ;  /* 0x00000404060f8981 */ /* 0x0008a2000c2e1900 */
[----:B------:R-:W-:Y:S01]  /*0240*/  VIADD R25, R19, 0x11 ;  /* 0x0000001113197836 */ /* 0x000fe20000000000 */
[----:B------:R-:W-:Y:S02]  /*0250*/  CS2R R18, SRZ ;  /* 0x0000000000127805 */ /* 0x000fe4000001ff00 */
[----:B------:R-:W2:Y:S01]  /*0260*/  @!P0 LDG.E.EL R14, desc[UR4][R22.64] ;  /* 0x00000004160e8981 */ /* 0x000ea2000c2e1900 */
[----:B------:R-:W-:Y:S02]  /*0270*/  IMAD.WIDE R24, R25, 0x4, R2 ;  /* 0x0000000419187825 */ /* 0x000fe400078e0202 */
[----:B------:R-:W1:Y:S03]  /*0280*/  LDC.64 R2, c[0x0][0x240] ;  /* 0x00009000ff027b82 */ /* 0x000e660000000a00 */
[----:B------:R-:W2:Y:S05]  /*0290*/  @!P0 LDG.E.EL R19, desc[UR4][R24.64] ;  /* 0x0000000418138981 */ /* 0x000eaa000c2e1900 */
[----:B----4-:R-:W4:Y:S01]  /*02a0*/  LDC.64 R6, c[0x0][0x238] ;  /* 0x00008e00ff067b82 */ /* 0x010f220000000a00 */
[----:B------:R-:W-:Y:S01]  /*02b0*/  CS2R R20, SRZ ;  /* 0x0000000000147805 */ /* 0x000fe2000001ff00 */
[----:B------:R-:W-:-:S02]  /*02c0*/  IMAD.MOV.U32 R16, RZ, RZ, RZ ;  /* 0x000000ffff107224 */ /* 0x000fc400078e00ff */
[----:B------:R-:W-:-:S04]  /*02d0*/  IMAD.WIDE R10, R17, 0x4, R10 ;  /* 0x00000004110a7825 */ /* 0x000fc800078e020a */
[----:B-----5:R-:W-:Y:S01]  /*02e0*/  IMAD.WIDE R8, R13, 0x4, R8 ;  /* 0x000000040d087825 */ /* 0x020fe200078e0208 */
[----:B------:R-:W5:Y:S04]  /*02f0*/  @!P0 LDG.E.EL R21, desc[UR4][R10.64] ;  /* 0x000000040a158981 */ /* 0x000f68000c2e1900 */
[----:B------:R-:W5:Y:S01]  /*0300*/  @!P0 LDG.E R16, desc[UR4][R8.64] ;  /* 0x0000000408108981 */ /* 0x000f62000c1e1900 */
[----:B-1----:R-:W-:-:S04]  /*0310*/  IMAD.WIDE R4, R17, 0x4, R4 ;  /* 0x0000000411047825 */ /* 0x002fc800078e0204 */
[C---:B0-----:R-:W-:Y:S01]  /*0320*/  IMAD.WIDE R2, R17.reuse, 0x4, R2 ;  /* 0x0000000411027825 */ /* 0x041fe200078e0202 */
[----:B------:R0:W5:Y:S04]  /*0330*/  @!P0 LDG.E.EL R18, desc[UR4][R4.64] ;  /* 0x0000000404128981 */ /* 0x000168000c2e1900 */
[----:B------:R1:W5:Y:S01]  /*0340*/  @!P0 LDG.E.EL R20, desc[UR4][R2.64] ;  /* 0x0000000402148981 */ /* 0x000362000c2e1900 */
[----:B----4-:R-:W-:Y:S01]  /*0350*/  IMAD.WIDE R6, R17, 0x4, R6 ;  /* 0x0000000411067825 */ /* 0x010fe200078e0206 */
[----:B------:R-:W-:-:S03]  /*0360*/  HFMA2.MMA R17, -RZ, RZ, 0, 0 ;  /* 0x00000000ff117435 */ /* 0x000fc600000001ff */
[----:B0-----:R-:W-:Y:S01]  /*0370*/  IMAD.MOV.U32 R5, RZ, RZ, 0x3e800000 ;  /* 0x3e800000ff057424 */ /* 0x001fe200078e00ff */
[----:B-1----:R-:W0:Y:S06]  /*0380*/  LDC.64 R2, c[0x0][0x248] ;  /* 0x00009200ff027b82 */ /* 0x002e2c0000000a00 */
[----:B------:R-:W4:Y:S01]  /*0390*/  @!P0 LDG.E.EL R17, desc[UR4][R6.64] ;  /* 0x0000000406118981 */ /* 0x000f22000c2e1900 */
[----:B0-----:R-:W-:-:S04]  /*03a0*/  IMAD.WIDE R2, R13, 0x4, R2 ;  /* 0x000000040d027825 */ /* 0x001fc800078e0202 */
[----:B---3--:R-:W-:-:S04]  /*03b0*/  FADD R12, R12, 9.9999997473787516356e-06 ;  /* 0x3727c5ac0c0c7421 */ /* 0x008fc80000000000 */
[----:B------:R-:W0:Y:S01]  /*03c0*/  MUFU.SQRT R10, R12 ;  /* 0x0000000c000a7308 */ /* 0x000e220000002000 */
[C---:B--2---:R-:W-:Y:S02]  /*03d0*/  FSETP.GT.AND P4, PT, R15.reuse, R0, PT ;  /* 0x000000000f00720b */ /* 0x044fe40003f84000 */
[C---:B0-----:R-:W-:Y:S02]  /*03e0*/  FSETP.GT.AND P2, PT, R10.reuse, 8.50705917302346158658e+37, PT ;  /* 0x7e8000000a00780b */ /* 0x041fe40003f44000 */
[----:B------:R-:W-:Y:S02]  /*03f0*/  FSETP.GEU.AND P1, PT, R10, 1.175494350822287508e-38, PT ;  /* 0x008000000a00780b */ /* 0x000fe40003f2e000 */
[----:B------:R-:W-:Y:S02]  /*0400*/  FSETP.NAN.AND P3, PT, R14, R14, PT ;  /* 0x0000000e0e00720b */ /* 0x000fe40003f68000 */
[----:B------:R-:W-:-:S05]  /*0410*/  FSETP.NAN.AND P5, PT, R15, R15, PT ;  /* 0x0000000f0f00720b */ /* 0x000fca0003fa8000 */
[----:B------:R-:W-:Y:S02]  /*0420*/  @!P4 FSEL R15, R15, R0, P5 ;  /* 0x000000000f0fc208 */ /* 0x000fe40002800000 */
[----:B------:R-:W-:Y:S01]  /*0430*/  @P2 FMUL R10, R10, 0.25 ;  /* 0x3e8000000a0a2820 */ /* 0x000fe20000400000 */
[----:B------:R-:W-:Y:S02]  /*0440*/  FSETP.NAN.AND P4, PT, R19, R19, PT ;  /* 0x000000131300720b */ /* 0x000fe40003f88000 */
[----:B------:R-:W-:Y:S01]  /*0450*/  FSETP.GEU.AND P5, PT, R15, R14, PT ;  /* 0x0000000e0f00720b */ /* 0x000fe20003fae000 */
[----:B------:R-:W-:-:S03]  /*0460*/  @!P1 FMUL R10, R10, 16777216 ;  /* 0x4b8000000a0a9820 */ /* 0x000fc60000400000 */
[----:B------:R-:W-:-:S03]  /*0470*/  @!P3 FSEL R14, R14, R15, !P5 ;  /* 0x0000000f0e0eb208 */ /* 0x000fc60006800000 */
[----:B------:R-:W0:Y:S01]  /*0480*/  MUFU.RCP R10, R10 ;  /* 0x0000000a000a7308 */ /* 0x000e220000001000 */
[----:B------:R-:W-:Y:S01]  /*0490*/  FSETP.GEU.AND P3, PT, R14, R19, PT ;  /* 0x000000130e00720b */ /* 0x000fe20003f6e000 */
[----:B-----5:R-:W-:Y:S01]  /*04a0*/  FADD R16, R21, R16 ;  /* 0x0000001015107221 */ /* 0x020fe20000000000 */
[----:B------:R-:W-:Y:S02]  /*04b0*/  FSEL R5, R5, 1, P2 ;  /* 0x3f80000005057808 */ /* 0x000fe40001000000 */
[----:B------:R-:W-:-:S03]  /*04c0*/  @!P4 FSEL R19, R19, R14, !P3 ;  /* 0x0000000e1313c208 */ /* 0x000fc60005800000 */
[----:B------:R-:W-:Y:S02]  /*04d0*/  @!P1 FMUL R5, R5, 16777216 ;  /* 0x4b80000005059820 */ /* 0x000fe40000400000 */
[----:B------:R-:W-:-:S04]  /*04e0*/  FADD R19, R16, R19 ;  /* 0x0000001310137221 */ /* 0x000fc80000000000 */
[----:B------:R-:W-:Y:S01]  /*04f0*/  FADD R18, R19, -R18 ;  /* 0x8000001213127221 */ /* 0x000fe20000000000 */
[----:B0-----:R-:W-:-:S04]  /*0500*/  FMUL R5, R10, R5 ;  /* 0x000000050a057220 */ /* 0x001fc80000400000 */
[----:B------:R-:W-:-:S04]  /*0510*/  FMUL R5, R18, R5 ;  /* 0x0000000512057220 */ /* 0x000fc80000400000 */
[----:B----4-:R-:W-:Y:S01]  /*0520*/  FFMA R5, R5, R17, R20 ;  /* 0x0000001105057223 */ /* 0x010fe20000000014 */
[----:B------:R0:W-:Y:S04]  /*0530*/  @!P0 STG.E desc[UR4][R8.64], R19 ;  /* 0x0000001308008986 */ /* 0x0001e8000c101904 */
[----:B------:R-:W-:-:S04]  /*0540*/  FSETP.GEU.AND P1, PT, R5, RZ, PT ;  /* 0x000000ff0500720b */ /* 0x000fc80003f2e000 */
[----:B------:R-:W-:Y:S01]  /*0550*/  FSEL R5, R5, RZ, P1 ;  /* 0x000000ff05057208 */ /* 0x000fe20000800000 */
[----:B0-----:R-:W-:Y:S08]  /*0560*/  @P0 EXIT ;  /* 0x000000000000094d */ /* 0x001ff00003800000 */
[----:B------:R-:W-:Y:S01]  /*0570*/  STG.E desc[UR4][R2.64], R5 ;  /* 0x0000000502007986 */ /* 0x000fe2000c101904 */
[----:B------:R-:W-:Y:S05]  /*0580*/  EXIT ;  /* 0x000000000000794d */ /* 0x000fea0003800000 */
.L_x_0:
[----:B------:R-:W-:-:S00]  /*0590*/  BRA `(.L_x_0) ;  /* 0xfffffffc00fc7947 */ /* 0x000fc0000383ffff */
[----:B------:R-:W-:-:S00]  /*05a0*/  NOP ;  /* 0x0000000000007918 */ /* 0x000fc00000000000 */
        /* <DEDUP_REMOVED lines=13> */
.L_x_1:


//--------------------- .nv.global.init           --------------------------
	.section	.nv.global.init,"aw",@progbits
.nv.global.init:
	.type		_$_str,@object
	.size		_$_str,(_$_str_$_2 - _$_str)
_$_str:
        /*0000*/ 	.byte	0x5f, 0x5f, 0x43, 0x55, 0x44, 0x41, 0x5f, 0x46, 0x54, 0x5a, 0x00
	.type		_$_str_$_2,@object
	.size		_$_str_$_2,(.L_1 - _$_str_$_2)
_$_str_$_2:
        /*000b*/ 	.byte	0x5f, 0x5f, 0x43, 0x55, 0x44, 0x41, 0x5f, 0x50, 0x52, 0x45, 0x43, 0x5f, 0x53, 0x51, 0x52, 0x54
        /*001b*/ 	.byte	0x00
.L_1:


//--------------------- .nv.constant0.triton_poi_fused__native_batch_norm_legit_no_training_add_convolution_max_pool2d_with_indices_relu_21 --------------------------
	.section	.nv.constant0.triton_poi_fused__native_batch_norm_legit_no_training_add_convolution_max_pool2d_with_indices_relu_21,"a",@progbits
	.sectionflags	@""
	.align	4
.nv.constant0.triton_poi_fused__native_batch_norm_legit_no_training_add_convolution_max_pool2d_with_indices_relu_21:
	.zero		596
